	.headerflags	@"EF_CUDA_TEXMODE_UNIFIED EF_CUDA_64BIT_ADDRESS EF_CUDA_ACCELERATORS EF_CUDA_SM90 EF_CUDA_VIRTUAL_SM(EF_CUDA_SM90)"
	.elftype	@"ET_EXEC"


//--------------------- .nv.info                  --------------------------
	.section	.nv.info,"",@"SHT_CUDA_INFO"
	.align	4


	//----- nvinfo : EIATTR_REGCOUNT
	.align		4
        /*0000*/ 	.byte	0x04, 0x2f
        /*0002*/ 	.short	(.L_1 - .L_0)
	.align		4
.L_0:
        /*0004*/ 	.word	index@(triton_poi_fused_max_unpool2d_13)
        /*0008*/ 	.word	0x00000008


	//----- nvinfo : EIATTR_MIN_STACK_SIZE
	.align		4
.L_1:
        /*000c*/ 	.byte	0x04, 0x12
        /*000e*/ 	.short	(.L_3 - .L_2)
	.align		4
.L_2:
        /*0010*/ 	.word	index@(triton_poi_fused_max_unpool2d_13)
        /*0014*/ 	.word	0x00000000


	//----- nvinfo : EIATTR_FRAME_SIZE
	.align		4
.L_3:
        /*0018*/ 	.byte	0x04, 0x11
        /*001a*/ 	.short	(.L_5 - .L_4)
	.align		4
.L_4:
        /*001c*/ 	.word	index@(triton_poi_fused_max_unpool2d_13)
        /*0020*/ 	.word	0x00000000


	//----- nvinfo : EIATTR_MIN_STACK_SIZE
	.align		4
.L_5:
        /*0024*/ 	.byte	0x04, 0x12
        /*0026*/ 	.short	(.L_7 - .L_6)
	.align		4
.L_6:
        /*0028*/ 	.word	index@(triton_poi_fused_max_unpool2d_13)
        /*002c*/ 	.word	0x00000000
.L_7:


//--------------------- .nv.info.triton_poi_fused_max_unpool2d_13 --------------------------
	.section	.nv.info.triton_poi_fused_max_unpool2d_13,"",@"SHT_CUDA_INFO"
	.sectionflags	@""
	.align	4


	//----- nvinfo : EIATTR_CUDA_API_VERSION
	.align		4
        /*0000*/ 	.byte	0x04, 0x37
        /*0002*/ 	.short	(.L_9 - .L_8)
.L_8:
        /*0004*/ 	.word	0x0000007c


	//----- nvinfo : EIATTR_KPARAM_INFO
	.align		4
.L_9:
        /*0008*/ 	.byte	0x04, 0x17
        /*000a*/ 	.short	(.L_11 - .L_10)
.L_10:
        /*000c*/ 	.word	0x00000000
        /*0010*/ 	.short	0x0001
        /*0012*/ 	.short	0x0008
        /*0014*/ 	.byte	0x00, 0xf0, 0x11, 0x00


	//----- nvinfo : EIATTR_KPARAM_INFO
	.align		4
.L_11:
        /*0018*/ 	.byte	0x04, 0x17
        /*001a*/ 	.short	(.L_13 - .L_12)
.L_12:
        /*001c*/ 	.word	0x00000000
        /*0020*/ 	.short	0x0000
        /*0022*/ 	.short	0x0000
        /*0024*/ 	.byte	0x00, 0xf4, 0x21, 0x00


	//----- nvinfo : EIATTR_SPARSE_MMA_MASK
	.align		4
.L_13:
        /*0028*/ 	.byte	0x03, 0x50
        /*002a*/ 	.short	0x0000


	//----- nvinfo : EIATTR_MAXREG_COUNT
	.align		4
        /*002c*/ 	.byte	0x03, 0x1b
        /*002e*/ 	.short	0x00ff


	//----- nvinfo : EIATTR_EXIT_INSTR_OFFSETS
	.align		4
        /*0030*/ 	.byte	0x04, 0x1c
        /*0032*/ 	.short	(.L_15 - .L_14)


	//   ....[0]....
.L_14:
        /*0034*/ 	.word	0x000000a0


	//----- nvinfo : EIATTR_REQNTID
	.align		4
.L_15:
        /*0038*/ 	.byte	0x04, 0x10
        /*003a*/ 	.short	(.L_17 - .L_16)
.L_16:
        /*003c*/ 	.word	0x00000080
        /*0040*/ 	.word	0x00000001
        /*0044*/ 	.word	0x00000001


	//----- nvinfo : EIATTR_CBANK_PARAM_SIZE
	.align		4
.L_17:
        /*0048*/ 	.byte	0x03, 0x19
        /*004a*/ 	.short	0x000c


	//----- nvinfo : EIATTR_PARAM_CBANK
	.align		4
        /*004c*/ 	.byte	0x04, 0x0a
        /*004e*/ 	.short	(.L_19 - .L_18)
	.align		4
.L_18:
        /*0050*/ 	.word	index@(.nv.constant0.triton_poi_fused_max_unpool2d_13)
        /*0054*/ 	.short	0x0210
        /*0056*/ 	.short	0x000c


	//----- nvinfo : EIATTR_SW_WAR
	.align		4
.L_19:
        /*0058*/ 	.byte	0x04, 0x36
        /*005a*/ 	.short	(.L_21 - .L_20)
.L_20:
        /*005c*/ 	.word	0x00000008
.L_21:


//--------------------- .nv.callgraph             --------------------------
	.section	.nv.callgraph,"",@"SHT_CUDA_CALLGRAPH"
	.align	4
	.sectionentsize	8
	.align		4
        /*0000*/ 	.word	0x00000000
	.align		4
        /*0004*/ 	.word	0xffffffff
	.align		4
        /*0008*/ 	.word	0x00000000
	.align		4
        /*000c*/ 	.word	0xfffffffe
	.align		4
        /*0010*/ 	.word	0x00000000
	.align		4
        /*0014*/ 	.word	0xfffffffd
	.align		4
        /*0018*/ 	.word	0x00000000
	.align		4
        /*001c*/ 	.word	0xfffffffc


//--------------------- .text.triton_poi_fused_max_unpool2d_13 --------------------------
	.section	.text.triton_poi_fused_max_unpool2d_13,"ax",@progbits
	.align	128
        .global         triton_poi_fused_max_unpool2d_13
        .type           triton_poi_fused_max_unpool2d_13,@function
        .size           triton_poi_fused_max_unpool2d_13,(.L_x_1 - triton_poi_fused_max_unpool2d_13)
        .other          triton_poi_fused_max_unpool2d_13,@"STO_CUDA_ENTRY STV_DEFAULT"
triton_poi_fused_max_unpool2d_13:
.text.triton_poi_fused_max_unpool2d_13:
[----:B------:R-:W-:Y:S01]  /*0000*/  LDC R1, c[0x0][0x28] ;  /* 0x00000a00ff017b82 */ /* 0x000fe20000000800 */
[----:B------:R-:W1:Y:S07]  /*0010*/  S2R R0, SR_TID.X ;  /* 0x0000000000007919 */ /* 0x000e6e0000002100 */
[----:B------:R-:W2:Y:S01]  /*0020*/  LDC.64 R2, c[0x0][0x210] ;  /* 0x00008400ff027b82 */ /* 0x000ea20000000a00 */
[----:B------:R-:W-:Y:S01]  /*0030*/  ULDC.64 UR4, c[0x0][0x208] ;  /* 0x0000820000047ab9 */ /* 0x000fe20000000a00 */
[----:B------:R-:W3:Y:S01]  /*0040*/  S2R R5, SR_CTAID.X ;  /* 0x0000000000057919 */ /* 0x000ee20000002500 */
[----:B-1----:R-:W-:-:S04]  /*0050*/  SHF.L.U32 R0, R0, 0x1, RZ ;  /* 0x0000000100007819 */ /* 0x002fc800000006ff */
[----:B------:R-:W-:-:S04]  /*0060*/  LOP3.LUT R0, R0, 0xfe, RZ, 0xc0, !PT ;  /* 0x000000fe00007812 */ /* 0x000fc800078ec0ff */
[----:B---3--:R-:W-:-:S05]  /*0070*/  LEA R5, R5, R0, 0x8 ;  /* 0x0000000005057211 */ /* 0x008fca00078e40ff */
[----:B--2---:R-:W-:-:S05]  /*0080*/  IMAD.WIDE R2, R5, 0x4, R2 ;  /* 0x0000000405027825 */ /* 0x004fca00078e0202 */
[----:B------:R-:W-:Y:S01]  /*0090*/  STG.E.64 desc[UR4][R2.64], RZ ;  /* 0x000000ff02007986 */ /* 0x000fe2000c101b04 */
[----:B------:R-:W-:Y:S05]  /*00a0*/  EXIT ;  /* 0x000000000000794d */ /* 0x000fea0003800000 */
.L_x_0:
[----:B------:R-:W-:-:S00]  /*00b0*/  BRA `(.L_x_0) ;  /* 0xfffffffc00fc7947 */ /* 0x000fc0000383ffff */
[----:B------:R-:W-:-:S00]  /*00c0*/  NOP ;  /* 0x0000000000007918 */ /* 0x000fc00000000000 */
        /* <DEDUP_REMOVED lines=11> */
.L_x_1:


//--------------------- .nv.constant0.triton_poi_fused_max_unpool2d_13 --------------------------
	.section	.nv.constant0.triton_poi_fused_max_unpool2d_13,"a",@progbits
	.sectionflags	@""
	.align	4
.nv.constant0.triton_poi_fused_max_unpool2d_13:
	.zero		540
